//
// Generated by NVIDIA NVVM Compiler
//
// Compiler Build ID: CL-36424714
// Cuda compilation tools, release 13.0, V13.0.88
// Based on NVVM 20.0.0
//

.version 9.0
.target sm_100
.address_size 64

	// .globl	_Z6kernelPh

.visible .entry _Z6kernelPh(
	.param .u64 .ptr .align 1 _Z6kernelPh_param_0
)
{
	.reg .pred 	%p<13>;
	.reg .b16 	%rs<12>;
	.reg .b32 	%r<17>;
	.reg .b32 	%f<76>;
	.reg .b64 	%rd<5>;

	ld.param.u64 	%rd1, [_Z6kernelPh_param_0];
	mov.u32 	%r5, %tid.x;
	mov.u32 	%r6, %ctaid.x;
	mov.u32 	%r7, %ntid.x;
	mad.lo.s32 	%r1, %r6, %r7, %r5;
	mov.u32 	%r8, %tid.y;
	mov.u32 	%r9, %ctaid.y;
	mov.u32 	%r10, %ntid.y;
	mad.lo.s32 	%r11, %r9, %r10, %r8;
	setp.gt.s32 	%p1, %r1, 999;
	setp.gt.u32 	%p2, %r11, 999;
	or.pred  	%p3, %p1, %p2;
	@%p3 bra 	$L__BB0_12;
	sub.s32 	%r13, 500, %r11;
	cvt.rn.f32.s32 	%f35, %r13;
	mul.f32 	%f36, %f35, 0f3FC00000;
	div.rn.f32 	%f75, %f36, 0f43FA0000;
	sub.s32 	%r14, 500, %r1;
	cvt.rn.f32.s32 	%f37, %r14;
	mul.f32 	%f38, %f37, 0f3FC00000;
	div.rn.f32 	%f74, %f38, 0f43FA0000;
	mov.b32 	%r16, 0;
	bra.uni 	$L__BB0_10;
$L__BB0_2:
	sub.f32 	%f45, %f33, %f34;
	mul.f32 	%f46, %f31, %f32;
	fma.rn.f32 	%f47, %f31, %f32, %f46;
	add.f32 	%f3, %f45, 0fBF4CCCCD;
	add.f32 	%f4, %f47, 0f3E1FBE77;
	mul.f32 	%f5, %f3, %f3;
	mul.f32 	%f6, %f4, %f4;
	add.f32 	%f48, %f5, %f6;
	setp.gt.f32 	%p5, %f48, 0f447A0000;
	@%p5 bra 	$L__BB0_11;
	sub.f32 	%f49, %f5, %f6;
	mul.f32 	%f50, %f3, %f4;
	fma.rn.f32 	%f51, %f3, %f4, %f50;
	add.f32 	%f7, %f49, 0fBF4CCCCD;
	add.f32 	%f8, %f51, 0f3E1FBE77;
	mul.f32 	%f9, %f7, %f7;
	mul.f32 	%f10, %f8, %f8;
	add.f32 	%f52, %f9, %f10;
	setp.gt.f32 	%p6, %f52, 0f447A0000;
	@%p6 bra 	$L__BB0_11;
	sub.f32 	%f53, %f9, %f10;
	mul.f32 	%f54, %f7, %f8;
	fma.rn.f32 	%f55, %f7, %f8, %f54;
	add.f32 	%f11, %f53, 0fBF4CCCCD;
	add.f32 	%f12, %f55, 0f3E1FBE77;
	mul.f32 	%f13, %f11, %f11;
	mul.f32 	%f14, %f12, %f12;
	add.f32 	%f56, %f13, %f14;
	setp.gt.f32 	%p7, %f56, 0f447A0000;
	@%p7 bra 	$L__BB0_11;
	sub.f32 	%f57, %f13, %f14;
	mul.f32 	%f58, %f11, %f12;
	fma.rn.f32 	%f59, %f11, %f12, %f58;
	add.f32 	%f15, %f57, 0fBF4CCCCD;
	add.f32 	%f16, %f59, 0f3E1FBE77;
	mul.f32 	%f17, %f15, %f15;
	mul.f32 	%f18, %f16, %f16;
	add.f32 	%f60, %f17, %f18;
	setp.gt.f32 	%p8, %f60, 0f447A0000;
	@%p8 bra 	$L__BB0_11;
	sub.f32 	%f61, %f17, %f18;
	mul.f32 	%f62, %f15, %f16;
	fma.rn.f32 	%f63, %f15, %f16, %f62;
	add.f32 	%f19, %f61, 0fBF4CCCCD;
	add.f32 	%f20, %f63, 0f3E1FBE77;
	mul.f32 	%f21, %f19, %f19;
	mul.f32 	%f22, %f20, %f20;
	add.f32 	%f64, %f21, %f22;
	setp.gt.f32 	%p9, %f64, 0f447A0000;
	@%p9 bra 	$L__BB0_11;
	sub.f32 	%f65, %f21, %f22;
	mul.f32 	%f66, %f19, %f20;
	fma.rn.f32 	%f67, %f19, %f20, %f66;
	add.f32 	%f23, %f65, 0fBF4CCCCD;
	add.f32 	%f24, %f67, 0f3E1FBE77;
	mul.f32 	%f25, %f23, %f23;
	mul.f32 	%f26, %f24, %f24;
	add.f32 	%f68, %f25, %f26;
	setp.gt.f32 	%p10, %f68, 0f447A0000;
	@%p10 bra 	$L__BB0_11;
	sub.f32 	%f69, %f25, %f26;
	mul.f32 	%f70, %f23, %f24;
	fma.rn.f32 	%f71, %f23, %f24, %f70;
	add.f32 	%f75, %f69, 0fBF4CCCCD;
	add.f32 	%f74, %f71, 0f3E1FBE77;
	mul.f32 	%f72, %f74, %f74;
	fma.rn.f32 	%f73, %f75, %f75, %f72;
	setp.gt.f32 	%p11, %f73, 0f447A0000;
	@%p11 bra 	$L__BB0_11;
	add.s32 	%r16, %r16, 8;
	setp.eq.s32 	%p12, %r16, 200;
	mov.b16 	%rs11, 255;
	@%p12 bra 	$L__BB0_11;
$L__BB0_10:
	mul.f32 	%f39, %f75, %f75;
	mul.f32 	%f40, %f74, %f74;
	sub.f32 	%f41, %f39, %f40;
	mul.f32 	%f42, %f75, %f74;
	fma.rn.f32 	%f43, %f75, %f74, %f42;
	add.f32 	%f31, %f41, 0fBF4CCCCD;
	add.f32 	%f32, %f43, 0f3E1FBE77;
	mul.f32 	%f33, %f31, %f31;
	mul.f32 	%f34, %f32, %f32;
	add.f32 	%f44, %f33, %f34;
	setp.leu.f32 	%p4, %f44, 0f447A0000;
	mov.b16 	%rs11, 0;
	@%p4 bra 	$L__BB0_2;
$L__BB0_11:
	mad.lo.s32 	%r15, %r1, 1000, %r11;
	cvt.s64.s32 	%rd2, %r15;
	cvta.to.global.u64 	%rd3, %rd1;
	add.s64 	%rd4, %rd3, %rd2;
	st.global.u8 	[%rd4], %rs11;
$L__BB0_12:
	ret;

}


// ===== COMPILED SASS (sm_100) =====

	.target	sm_100

	.elftype	@"ET_EXEC"


//--------------------- .note.nv.tkinfo           --------------------------
	.section	.note.nv.tkinfo,"",@"SHT_NOTE"
	.sectionflags	@"SHF_NOTE_NV_TKINFO"
	.tkinfo
        /*0018*/ 	.word	0x00000002
        /*0030*/ 	.string	""
        /*0030*/ 	.string	"ptxas"
        /*0030*/ 	.string	"Cuda compilation tools, release 13.0, V13.0.88"
        /*0030*/ 	.string	"Build cuda_13.0.r13.0/compiler.36424714_0"
        /*0030*/ 	.string	"-arch sm_100 -m 64 "



//--------------------- .note.nv.cuinfo           --------------------------
	.section	.note.nv.cuinfo,"",@"SHT_NOTE"
	.sectionflags	@"SHF_NOTE_NV_CUINFO"
        /*0018*/ 	.short	0x0002
        /*001a*/ 	.short	0x0064
        /*001c*/ 	.short	0x0082
	.zero		2


//--------------------- .nv.info                  --------------------------
	.section	.nv.info,"",@"SHT_CUDA_INFO"
	.align	4


	//----- nvinfo : EIATTR_REGCOUNT
	.align		4
        /*0000*/ 	.byte	0x04, 0x2f
        /*0002*/ 	.short	(.L_1 - .L_0)
	.align		4
.L_0:
        /*0004*/ 	.word	index@(_Z6kernelPh)
        /*0008*/ 	.word	0x00000012


	//----- nvinfo : EIATTR_FRAME_SIZE
	.align		4
.L_1:
        /*000c*/ 	.byte	0x04, 0x11
        /*000e*/ 	.short	(.L_3 - .L_2)
	.align		4
.L_2:
        /*0010*/ 	.word	index@($__internal_0_$__cuda_sm3x_div_rn_noftz_f32_slowpath)
        /*0014*/ 	.word	0x00000000


	//----- nvinfo : EIATTR_FRAME_SIZE
	.align		4
.L_3:
        /*0018*/ 	.byte	0x04, 0x11
        /*001a*/ 	.short	(.L_5 - .L_4)
	.align		4
.L_4:
        /*001c*/ 	.word	index@(_Z6kernelPh)
        /*0020*/ 	.word	0x00000000


	//----- nvinfo : EIATTR_MIN_STACK_SIZE
	.align		4
.L_5:
        /*0024*/ 	.byte	0x04, 0x12
        /*0026*/ 	.short	(.L_7 - .L_6)
	.align		4
.L_6:
        /*0028*/ 	.word	index@(_Z6kernelPh)
        /*002c*/ 	.word	0x00000000
.L_7:


//--------------------- .nv.compat                --------------------------
	.section	.nv.compat,"",@"SHT_CUDA_COMPAT_INFO"
	.align	4
        /*0000*/ 	.byte	0x02, 0x09, 0x00, 0x00, 0x02, 0x02, 0x01, 0x00, 0x02, 0x05, 0x05, 0x00, 0x03, 0x07, 0x01, 0x01
        /*0010*/ 	.byte	0x02, 0x03, 0x00, 0x00, 0x02, 0x06, 0x01, 0x00, 0x04, 0x0b, 0x08, 0x00, 0x01, 0x00, 0x00, 0x00
        /*0020*/ 	.byte	0x00, 0x00, 0x00, 0x00


//--------------------- .nv.info._Z6kernelPh      --------------------------
	.section	.nv.info._Z6kernelPh,"",@"SHT_CUDA_INFO"
	.sectionflags	@""
	.align	4


	//----- nvinfo : EIATTR_CUDA_API_VERSION
	.align		4
        /*0000*/ 	.byte	0x04, 0x37
        /*0002*/ 	.short	(.L_9 - .L_8)
.L_8:
        /*0004*/ 	.word	0x00000082


	//----- nvinfo : EIATTR_KPARAM_INFO
	.align		4
.L_9:
        /*0008*/ 	.byte	0x04, 0x17
        /*000a*/ 	.short	(.L_11 - .L_10)
.L_10:
        /*000c*/ 	.word	0x00000000
        /*0010*/ 	.short	0x0000
        /*0012*/ 	.short	0x0000
        /*0014*/ 	.byte	0x00, 0xf5, 0x21, 0x00


	//----- nvinfo : EIATTR_SPARSE_MMA_MASK
	.align		4
.L_11:
        /*0018*/ 	.byte	0x03, 0x50
        /*001a*/ 	.short	0x0000


	//----- nvinfo : EIATTR_MAXREG_COUNT
	.align		4
        /*001c*/ 	.byte	0x03, 0x1b
        /*001e*/ 	.short	0x00ff


	//----- nvinfo : EIATTR_MERCURY_ISA_VERSION
	.align		4
        /*0020*/ 	.byte	0x03, 0x5f
        /*0022*/ 	.short	0x0101


	//----- nvinfo : EIATTR_VRC_CTA_INIT_COUNT
	.align		4
        /*0024*/ 	.byte	0x02, 0x4a
	.zero		1
	.zero		1


	//----- nvinfo : EIATTR_EXIT_INSTR_OFFSETS
	.align		4
        /*0028*/ 	.byte	0x04, 0x1c
        /*002a*/ 	.short	(.L_13 - .L_12)


	//   ....[0]....
.L_12:
        /*002c*/ 	.word	0x000000b0


	//   ....[1]....
        /*0030*/ 	.word	0x000008c0


	//----- nvinfo : EIATTR_CRS_STACK_SIZE
	.align		4
.L_13:
        /*0034*/ 	.byte	0x04, 0x1e
        /*0036*/ 	.short	(.L_15 - .L_14)
.L_14:
        /*0038*/ 	.word	0x00000000


	//----- nvinfo : EIATTR_CBANK_PARAM_SIZE
	.align		4
.L_15:
        /*003c*/ 	.byte	0x03, 0x19
        /*003e*/ 	.short	0x0008


	//----- nvinfo : EIATTR_PARAM_CBANK
	.align		4
        /*0040*/ 	.byte	0x04, 0x0a
        /*0042*/ 	.short	(.L_17 - .L_16)
	.align		4
.L_16:
        /*0044*/ 	.word	index@(.nv.constant0._Z6kernelPh)
        /*0048*/ 	.short	0x0380
        /*004a*/ 	.short	0x0008


	//----- nvinfo : EIATTR_SW_WAR
	.align		4
.L_17:
        /*004c*/ 	.byte	0x04, 0x36
        /*004e*/ 	.short	(.L_19 - .L_18)
.L_18:
        /*0050*/ 	.word	0x00000008
.L_19:


//--------------------- .nv.callgraph             --------------------------
	.section	.nv.callgraph,"",@"SHT_CUDA_CALLGRAPH"
	.align	4
	.sectionentsize	8
	.align		4
        /*0000*/ 	.word	0x00000000
	.align		4
        /*0004*/ 	.word	0xffffffff
	.align		4
        /*0008*/ 	.word	0x00000000
	.align		4
        /*000c*/ 	.word	0xfffffffe
	.align		4
        /*0010*/ 	.word	0x00000000
	.align		4
        /*0014*/ 	.word	0xfffffffd
	.align		4
        /*0018*/ 	.word	0x00000000
	.align		4
        /*001c*/ 	.word	0xfffffffc


//--------------------- .text._Z6kernelPh         --------------------------
	.section	.text._Z6kernelPh,"ax",@progbits
	.align	128
        .global         _Z6kernelPh
        .type           _Z6kernelPh,@function
        .size           _Z6kernelPh,(.L_x_19 - _Z6kernelPh)
        .other          _Z6kernelPh,@"STO_CUDA_ENTRY STV_DEFAULT"
_Z6kernelPh:
.text._Z6kernelPh:
[----:B------:R-:W-:Y:S01]  /*0000*/  LDC R1, c[0x0][0x37c] ;  /* 0x0000df00ff017b82 */ /* 0x000fe20000000800 */
[----:B------:R-:W0:Y:S07]  /*0010*/  S2R R2, SR_TID.Y ;  /* 0x0000000000027919 */ /* 0x000e2e0000002200 */
[----:B------:R-:W1:Y:S01]  /*0020*/  LDC R0, c[0x0][0x360] ;  /* 0x0000d800ff007b82 */ /* 0x000e620000000800 */
[----:B------:R-:W1:Y:S07]  /*0030*/  S2R R5, SR_TID.X ;  /* 0x0000000000057919 */ /* 0x000e6e0000002100 */
[----:B------:R-:W0:Y:S08]  /*0040*/  S2UR UR5, SR_CTAID.Y ;  /* 0x00000000000579c3 */ /* 0x000e300000002600 */
[----:B------:R-:W0:Y:S08]  /*0050*/  LDC R3, c[0x0][0x364] ;  /* 0x0000d900ff037b82 */ /* 0x000e300000000800 */
[----:B------:R-:W1:Y:S01]  /*0060*/  S2UR UR4, SR_CTAID.X ;  /* 0x00000000000479c3 */ /* 0x000e620000002500 */
[----:B0-----:R-:W-:-:S05]  /*0070*/  IMAD R2, R3, UR5, R2 ;  /* 0x0000000503027c24 */ /* 0x001fca000f8e0202 */
[----:B------:R-:W-:Y:S01]  /*0080*/  ISETP.GT.U32.AND P0, PT, R2, 0x3e7, PT ;  /* 0x000003e70200780c */ /* 0x000fe20003f04070 */
[----:B-1----:R-:W-:-:S05]  /*0090*/  IMAD R5, R0, UR4, R5 ;  /* 0x0000000400057c24 */ /* 0x002fca000f8e0205 */
[----:B------:R-:W-:-:S13]  /*00a0*/  ISETP.GT.OR P0, PT, R5, 0x3e7, P0 ;  /* 0x000003e70500780c */ /* 0x000fda0000704670 */
[----:B------:R-:W-:Y:S05]  /*00b0*/  @P0 EXIT ;  /* 0x000000000000094d */ /* 0x000fea0003800000 */
[----:B------:R-:W-:Y:S01]  /*00c0*/  IADD3 R0, PT, PT, -R2, 0x1f4, RZ ;  /* 0x000001f402007810 */ /* 0x000fe20007ffe1ff */
[----:B------:R-:W-:Y:S01]  /*00d0*/  HFMA2 R6, -RZ, RZ, 0.87646484375, 0.000785350799560546875 ;  /* 0x3b03126fff067431 */ /* 0x000fe200000001ff */
[----:B------:R-:W-:Y:S01]  /*00e0*/  MOV R4, 0x43fa0000 ;  /* 0x43fa000000047802 */ /* 0x000fe20000000f00 */
[----:B------:R-:W-:Y:S01]  /*00f0*/  BSSY.RECONVERGENT B0, `(.L_x_0) ;  /* 0x000000e000007945 */ /* 0x000fe20003800200 */
[----:B------:R-:W-:-:S05]  /*0100*/  I2FP.F32.S32 R0, R0 ;  /* 0x0000000000007245 */ /* 0x000fca0000201400 */
[----:B------:R-:W-:Y:S01]  /*0110*/  FMUL R0, R0, 1.5 ;  /* 0x3fc0000000007820 */ /* 0x000fe20000400000 */
[----:B------:R-:W-:-:S03]  /*0120*/  FFMA R3, R6, -R4, 1 ;  /* 0x3f80000006037423 */ /* 0x000fc60000000804 */
[----:B------:R-:W0:Y:S01]  /*0130*/  FCHK P0, R0, 500 ;  /* 0x43fa000000007902 */ /* 0x000e220000000000 */
[----:B------:R-:W-:-:S04]  /*0140*/  FFMA R3, R3, R6, 0.0020000000949949026108 ;  /* 0x3b03126f03037423 */ /* 0x000fc80000000006 */
[----:B------:R-:W-:-:S04]  /*0150*/  FFMA R6, R0, R3, RZ ;  /* 0x0000000300067223 */ /* 0x000fc800000000ff */
[----:B------:R-:W-:-:S04]  /*0160*/  FFMA R7, R6, -500, R0 ;  /* 0xc3fa000006077823 */ /* 0x000fc80000000000 */
[----:B------:R-:W-:Y:S01]  /*0170*/  FFMA R6, R3, R7, R6 ;  /* 0x0000000703067223 */ /* 0x000fe20000000006 */
[----:B0-----:R-:W-:Y:S06]  /*0180*/  @!P0 BRA `(.L_x_1) ;  /* 0x0000000000108947 */ /* 0x001fec0003800000 */
[----:B------:R-:W-:Y:S02]  /*0190*/  MOV R3, R0 ;  /* 0x0000000000037202 */ /* 0x000fe40000000f00 */
[----:B------:R-:W-:-:S07]  /*01a0*/  MOV R8, 0x1c0 ;  /* 0x000001c000087802 */ /* 0x000fce0000000f00 */
[----:B------:R-:W-:Y:S05]  /*01b0*/  CALL.REL.NOINC `($__internal_0_$__cuda_sm3x_div_rn_noftz_f32_slowpath) ;  /* 0x0000000400c47944 */ /* 0x000fea0003c00000 */
[----:B------:R-:W-:-:S07]  /*01c0*/  MOV R6, R0 ;  /* 0x0000000000067202 */ /* 0x000fce0000000f00 */
.L_x_1:
[----:B------:R-:W-:Y:S05]  /*01d0*/  BSYNC.RECONVERGENT B0 ;  /* 0x0000000000007941 */ /* 0x000fea0003800200 */
.L_x_0:
[----:B------:R-:W-:Y:S01]  /*01e0*/  IADD3 R0, PT, PT, -R5, 0x1f4, RZ ;  /* 0x000001f405007810 */ /* 0x000fe20007ffe1ff */
[----:B------:R-:W-:Y:S01]  /*01f0*/  HFMA2 R7, -RZ, RZ, 0.87646484375, 0.000785350799560546875 ;  /* 0x3b03126fff077431 */ /* 0x000fe200000001ff */
[----:B------:R-:W-:Y:S02]  /*0200*/  BSSY.RECONVERGENT B0, `(.L_x_2) ;  /* 0x000000c000007945 */ /* 0x000fe40003800200 */
        /* <DEDUP_REMOVED lines=9> */
[----:B------:R-:W-:-:S07]  /*02a0*/  MOV R8, 0x2c0 ;  /* 0x000002c000087802 */ /* 0x000fce0000000f00 */
[----:B------:R-:W-:Y:S05]  /*02b0*/  CALL.REL.NOINC `($__internal_0_$__cuda_sm3x_div_rn_noftz_f32_slowpath) ;  /* 0x0000000400847944 */ /* 0x000fea0003c00000 */
.L_x_3:
[----:B------:R-:W-:Y:S05]  /*02c0*/  BSYNC.RECONVERGENT B0 ;  /* 0x0000000000007941 */ /* 0x000fea0003800200 */
.L_x_2:
[----:B------:R-:W-:Y:S01]  /*02d0*/  BSSY.RECONVERGENT B0, `(.L_x_4) ;  /* 0x0000059000007945 */ /* 0x000fe20003800200 */
[----:B------:R-:W-:Y:S01]  /*02e0*/  MOV R7, RZ ;  /* 0x000000ff00077202 */ /* 0x000fe20000000f00 */
[----:B------:R-:W0:Y:S06]  /*02f0*/  LDCU.64 UR4, c[0x0][0x358] ;  /* 0x00006b00ff0477ac */ /* 0x000e2c0008000a00 */
.L_x_6:
[C---:B------:R-:W-:Y:S01]  /*0300*/  FMUL R3, R0.reuse, R0 ;  /* 0x0000000000037220 */ /* 0x040fe20000400000 */
[----:B------:R-:W-:-:S03]  /*0310*/  FMUL R9, R0, R6 ;  /* 0x0000000600097220 */ /* 0x000fc60000400000 */
[-C--:B------:R-:W-:Y:S01]  /*0320*/  FFMA R3, R6, R6.reuse, -R3 ;  /* 0x0000000606037223 */ /* 0x080fe20000000803 */
[----:B------:R-:W-:-:S03]  /*0330*/  FFMA R9, R0, R6, R9 ;  /* 0x0000000600097223 */ /* 0x000fc60000000009 */
[----:B------:R-:W-:Y:S01]  /*0340*/  FADD R11, R3, -0.80000001192092895508 ;  /* 0xbf4ccccd030b7421 */ /* 0x000fe20000000000 */
[----:B------:R-:W-:-:S03]  /*0350*/  FADD R6, R9, 0.15600000321865081787 ;  /* 0x3e1fbe7709067421 */ /* 0x000fc60000000000 */
[----:B------:R-:W-:Y:S01]  /*0360*/  FMUL R3, R11, R11 ;  /* 0x0000000b0b037220 */ /* 0x000fe20000400000 */
[----:B------:R-:W-:-:S04]  /*0370*/  FMUL R8, R6, R6 ;  /* 0x0000000606087220 */ /* 0x000fc80000400000 */
[----:B------:R-:W-:-:S05]  /*0380*/  FADD R0, R3, R8 ;  /* 0x0000000803007221 */ /* 0x000fca0000000000 */
[----:B------:R-:W-:Y:S02]  /*0390*/  FSETP.GT.AND P0, PT, R0, 1000, PT ;  /* 0x447a00000000780b */ /* 0x000fe40003f04000 */
[----:B------:R-:W-:-:S11]  /*03a0*/  PRMT R0, RZ, 0x7610, R0 ;  /* 0x00007610ff007816 */ /* 0x000fd60000000000 */
[----:B------:R-:W-:Y:S05]  /*03b0*/  @P0 BRA `(.L_x_5) ;  /* 0x0000000400280947 */ /* 0x000fea0003800000 */
[----:B------:R-:W-:Y:S01]  /*03c0*/  FMUL R4, R11, R6 ;  /* 0x000000060b047220 */ /* 0x000fe20000400000 */
[----:B------:R-:W-:-:S03]  /*03d0*/  FADD R3, R3, -R8 ;  /* 0x8000000803037221 */ /* 0x000fc60000000000 */
[----:B------:R-:W-:Y:S01]  /*03e0*/  FFMA R4, R11, R6, R4 ;  /* 0x000000060b047223 */ /* 0x000fe20000000004 */
[----:B------:R-:W-:-:S03]  /*03f0*/  FADD R9, R3, -0.80000001192092895508 ;  /* 0xbf4ccccd03097421 */ /* 0x000fc60000000000 */
[----:B------:R-:W-:Y:S01]  /*0400*/  FADD R6, R4, 0.15600000321865081787 ;  /* 0x3e1fbe7704067421 */ /* 0x000fe20000000000 */
[----:B------:R-:W-:-:S03]  /*0410*/  FMUL R3, R9, R9 ;  /* 0x0000000909037220 */ /* 0x000fc60000400000 */
[----:B------:R-:W-:-:S04]  /*0420*/  FMUL R8, R6, R6 ;  /* 0x0000000606087220 */ /* 0x000fc80000400000 */
[----:B------:R-:W-:-:S05]  /*0430*/  FADD R4, R3, R8 ;  /* 0x0000000803047221 */ /* 0x000fca0000000000 */
[----:B------:R-:W-:-:S13]  /*0440*/  FSETP.GT.AND P0, PT, R4, 1000, PT ;  /* 0x447a00000400780b */ /* 0x000fda0003f04000 */
        /* <DEDUP_REMOVED lines=51> */
[----:B------:R-:W-:-:S04]  /*0780*/  FMUL R3, R6, R9 ;  /* 0x0000000906037220 */ /* 0x000fc80000400000 */
[----:B------:R-:W-:Y:S01]  /*0790*/  FFMA R4, R6, R9, R3 ;  /* 0x0000000906047223 */ /* 0x000fe20000000003 */
[----:B------:R-:W-:-:S03]  /*07a0*/  FADD R3, R8, -R11 ;  /* 0x8000000b08037221 */ /* 0x000fc60000000000 */
[----:B------:R-:W-:Y:S01]  /*07b0*/  FADD R4, R4, 0.15600000321865081787 ;  /* 0x3e1fbe7704047421 */ /* 0x000fe20000000000 */
[----:B------:R-:W-:-:S03]  /*07c0*/  FADD R6, R3, -0.80000001192092895508 ;  /* 0xbf4ccccd03067421 */ /* 0x000fc60000000000 */
[----:B------:R-:W-:-:S04]  /*07d0*/  FMUL R3, R4, R4 ;  /* 0x0000000404037220 */ /* 0x000fc80000400000 */
[----:B------:R-:W-:-:S05]  /*07e0*/  FFMA R3, R6, R6, R3 ;  /* 0x0000000606037223 */ /* 0x000fca0000000003 */
[----:B------:R-:W-:-:S13]  /*07f0*/  FSETP.GT.AND P0, PT, R3, 1000, PT ;  /* 0x447a00000300780b */ /* 0x000fda0003f04000 */
[----:B------:R-:W-:Y:S05]  /*0800*/  @P0 BRA `(.L_x_5) ;  /* 0x0000000000140947 */ /* 0x000fea0003800000 */
[----:B------:R-:W-:Y:S02]  /*0810*/  IADD3 R7, PT, PT, R7, 0x8, RZ ;  /* 0x0000000807077810 */ /* 0x000fe40007ffe0ff */
[----:B------:R-:W-:Y:S02]  /*0820*/  MOV R0, R4 ;  /* 0x0000000400007202 */ /* 0x000fe40000000f00 */
[----:B------:R-:W-:-:S13]  /*0830*/  ISETP.NE.AND P0, PT, R7, 0xc8, PT ;  /* 0x000000c80700780c */ /* 0x000fda0003f05270 */
[----:B------:R-:W-:Y:S05]  /*0840*/  @P0 BRA `(.L_x_6) ;  /* 0xfffffff800ac0947 */ /* 0x000fea000383ffff */
[----:B------:R-:W-:-:S07]  /*0850*/  HFMA2 R0, -RZ, RZ, 0, 1.5199184417724609375e-05 ;  /* 0x000000ffff007431 */ /* 0x000fce00000001ff */
.L_x_5:
[----:B0-----:R-:W-:Y:S05]  /*0860*/  BSYNC.RECONVERGENT B0 ;  /* 0x0000000000007941 */ /* 0x001fea0003800200 */
.L_x_4:
[----:B------:R-:W0:Y:S01]  /*0870*/  LDCU.64 UR6, c[0x0][0x380] ;  /* 0x00007000ff0677ac */ /* 0x000e220008000a00 */
[----:B------:R-:W-:-:S05]  /*0880*/  IMAD R5, R5, 0x3e8, R2 ;  /* 0x000003e805057824 */ /* 0x000fca00078e0202 */
[----:B0-----:R-:W-:-:S04]  /*0890*/  IADD3 R2, P0, PT, R5, UR6, RZ ;  /* 0x0000000605027c10 */ /* 0x001fc8000ff1e0ff */
[----:B------:R-:W-:-:S05]  /*08a0*/  LEA.HI.X.SX32 R3, R5, UR7, 0x1, P0 ;  /* 0x0000000705037c11 */ /* 0x000fca00080f0eff */
[----:B------:R-:W-:Y:S01]  /*08b0*/  STG.E.U8 desc[UR4][R2.64], R0 ;  /* 0x0000000002007986 */ /* 0x000fe2000c101104 */
[----:B------:R-:W-:Y:S05]  /*08c0*/  EXIT ;  /* 0x000000000000794d */ /* 0x000fea0003800000 */
        .weak           $__internal_0_$__cuda_sm3x_div_rn_noftz_f32_slowpath
        .type           $__internal_0_$__cuda_sm3x_div_rn_noftz_f32_slowpath,@function
        .size           $__internal_0_$__cuda_sm3x_div_rn_noftz_f32_slowpath,(.L_x_19 - $__internal_0_$__cuda_sm3x_div_rn_noftz_f32_slowpath)
$__internal_0_$__cuda_sm3x_div_rn_noftz_f32_slowpath:
[----:B------:R-:W-:Y:S01]  /*08d0*/  SHF.R.U32.HI R7, RZ, 0x17, R4 ;  /* 0x00000017ff077819 */ /* 0x000fe20000011604 */
[----:B------:R-:W-:Y:S01]  /*08e0*/  BSSY.RECONVERGENT B1, `(.L_x_7) ;  /* 0x0000064000017945 */ /* 0x000fe20003800200 */
[----:B------:R-:W-:Y:S02]  /*08f0*/  SHF.R.U32.HI R0, RZ, 0x17, R3 ;  /* 0x00000017ff007819 */ /* 0x000fe40000011603 */
[----:B------:R-:W-:Y:S02]  /*0900*/  LOP3.LUT R7, R7, 0xff, RZ, 0xc0, !PT ;  /* 0x000000ff07077812 */ /* 0x000fe400078ec0ff */
[----:B------:R-:W-:Y:S02]  /*0910*/  LOP3.LUT R14, R0, 0xff, RZ, 0xc0, !PT ;  /* 0x000000ff000e7812 */ /* 0x000fe400078ec0ff */
[----:B------:R-:W-:Y:S02]  /*0920*/  IADD3 R11, PT, PT, R7, -0x1, RZ ;  /* 0xffffffff070b7810 */ /* 0x000fe40007ffe0ff */
[----:B------:R-:W-:-:S02]  /*0930*/  IADD3 R12, PT, PT, R14, -0x1, RZ ;  /* 0xffffffff0e0c7810 */ /* 0x000fc40007ffe0ff */
[----:B------:R-:W-:Y:S02]  /*0940*/  ISETP.GT.U32.AND P0, PT, R11, 0xfd, PT ;  /* 0x000000fd0b00780c */ /* 0x000fe40003f04070 */
[----:B------:R-:W-:Y:S02]  /*0950*/  MOV R10, 0x43fa0000 ;  /* 0x43fa0000000a7802 */ /* 0x000fe40000000f00 */
[----:B------:R-:W-:-:S13]  /*0960*/  ISETP.GT.U32.OR P0, PT, R12, 0xfd, P0 ;  /* 0x000000fd0c00780c */ /* 0x000fda0000704470 */
[----:B------:R-:W-:Y:S01]  /*0970*/  @!P0 MOV R9, RZ ;  /* 0x000000ff00098202 */ /* 0x000fe20000000f00 */
[----:B------:R-:W-:Y:S06]  /*0980*/  @!P0 BRA `(.L_x_8) ;  /* 0x0000000000608947 */ /* 0x000fec0003800000 */
[----:B------:R-:W-:Y:S01]  /*0990*/  HFMA2 R0, -RZ, RZ, 3.98828125, 0 ;  /* 0x43fa0000ff007431 */ /* 0x000fe200000001ff */
[----:B------:R-:W-:-:S04]  /*09a0*/  FSETP.GTU.FTZ.AND P0, PT, |R3|, +INF , PT ;  /* 0x7f8000000300780b */ /* 0x000fc80003f1c200 */
[----:B------:R-:W-:-:S04]  /*09b0*/  FSETP.GTU.FTZ.AND P1, PT, |R0|, +INF , PT ;  /* 0x7f8000000000780b */ /* 0x000fc80003f3c200 */
[----:B------:R-:W-:-:S13]  /*09c0*/  PLOP3.LUT P0, PT, P0, P1, PT, 0xf8, 0x8f ;  /* 0x00000000008f781c */ /* 0x000fda0000703f70 */
[----:B------:R-:W-:Y:S05]  /*09d0*/  @P0 BRA `(.L_x_9) ;  /* 0x00000004004c0947 */ /* 0x000fea0003800000 */
[----:B------:R-:W-:-:S13]  /*09e0*/  LOP3.LUT P0, RZ, R10, 0x7fffffff, R3, 0xc8, !PT ;  /* 0x7fffffff0aff7812 */ /* 0x000fda000780c803 */
[----:B------:R-:W-:Y:S05]  /*09f0*/  @!P0 BRA `(.L_x_10) ;  /* 0x00000004003c8947 */ /* 0x000fea0003800000 */
[C---:B------:R-:W-:Y:S02]  /*0a00*/  FSETP.NEU.FTZ.AND P2, PT, |R3|.reuse, +INF , PT ;  /* 0x7f8000000300780b */ /* 0x040fe40003f5d200 */
[----:B------:R-:W-:Y:S02]  /*0a10*/  FSETP.NEU.FTZ.AND P1, PT, |R0|, +INF , PT ;  /* 0x7f8000000000780b */ /* 0x000fe40003f3d200 */
[----:B------:R-:W-:-:S11]  /*0a20*/  FSETP.NEU.FTZ.AND P0, PT, |R3|, +INF , PT ;  /* 0x7f8000000300780b */ /* 0x000fd60003f1d200 */
[----:B------:R-:W-:Y:S05]  /*0a30*/  @!P1 BRA !P2, `(.L_x_10) ;  /* 0x00000004002c9947 */ /* 0x000fea0005000000 */
[----:B------:R-:W-:-:S04]  /*0a40*/  LOP3.LUT P2, RZ, R3, 0x7fffffff, RZ, 0xc0, !PT ;  /* 0x7fffffff03ff7812 */ /* 0x000fc8000784c0ff */
[----:B------:R-:W-:-:S13]  /*0a50*/  PLOP3.LUT P1, PT, P1, P2, PT, 0x2f, 0xf2 ;  /* 0x0000000000f2781c */ /* 0x000fda0000f24577 */
[----:B------:R-:W-:Y:S05]  /*0a60*/  @P1 BRA `(.L_x_11) ;  /* 0x0000000400181947 */ /* 0x000fea0003800000 */
[----:B------:R-:W-:-:S04]  /*0a70*/  LOP3.LUT P1, RZ, R10, 0x7fffffff, RZ, 0xc0, !PT ;  /* 0x7fffffff0aff7812 */ /* 0x000fc8000782c0ff */
[----:B------:R-:W-:-:S13]  /*0a80*/  PLOP3.LUT P0, PT, P0, P1, PT, 0x2f, 0xf2 ;  /* 0x0000000000f2781c */ /* 0x000fda0000702577 */
[----:B------:R-:W-:Y:S05]  /*0a90*/  @P0 BRA `(.L_x_12) ;  /* 0x0000000400000947 */ /* 0x000fea0003800000 */
[----:B------:R-:W-:Y:S02]  /*0aa0*/  ISETP.GE.AND P0, PT, R12, RZ, PT ;  /* 0x000000ff0c00720c */ /* 0x000fe40003f06270 */
[----:B------:R-:W-:-:S11]  /*0ab0*/  ISETP.GE.AND P1, PT, R11, RZ, PT ;  /* 0x000000ff0b00720c */ /* 0x000fd60003f26270 */
[----:B------:R-:W-:Y:S01]  /*0ac0*/  @P0 MOV R9, RZ ;  /* 0x000000ff00090202 */ /* 0x000fe20000000f00 */
[----:B------:R-:W-:Y:S01]  /*0ad0*/  @!P0 FFMA R3, R3, 1.84467440737095516160e+19, RZ ;  /* 0x5f80000003038823 */ /* 0x000fe200000000ff */
[----:B------:R-:W-:Y:S01]  /*0ae0*/  @!P0 MOV R9, 0xffffffc0 ;  /* 0xffffffc000098802 */ /* 0x000fe20000000f00 */
[----:B------:R-:W-:-:S03]  /*0af0*/  @!P1 FFMA R10, R0, 1.84467440737095516160e+19, RZ ;  /* 0x5f800000000a9823 */ /* 0x000fc600000000ff */
[----:B------:R-:W-:-:S07]  /*0b00*/  @!P1 IADD3 R9, PT, PT, R9, 0x40, RZ ;  /* 0x0000004009099810 */ /* 0x000fce0007ffe0ff */
.L_x_8:
[----:B------:R-:W-:Y:S01]  /*0b10*/  LEA R11, R7, 0xc0800000, 0x17 ;  /* 0xc0800000070b7811 */ /* 0x000fe200078eb8ff */
[----:B------:R-:W-:Y:S03]  /*0b20*/  BSSY.RECONVERGENT B2, `(.L_x_13) ;  /* 0x0000036000027945 */ /* 0x000fe60003800200 */
[----:B------:R-:W-:Y:S02]  /*0b30*/  IADD3 R11, PT, PT, -R11, R10, RZ ;  /* 0x0000000a0b0b7210 */ /* 0x000fe40007ffe1ff */
[----:B------:R-:W-:Y:S02]  /*0b40*/  IADD3 R10, PT, PT, R14, -0x7f, RZ ;  /* 0xffffff810e0a7810 */ /* 0x000fe40007ffe0ff */
[----:B------:R-:W0:Y:S01]  /*0b50*/  MUFU.RCP R12, R11 ;  /* 0x0000000b000c7308 */ /* 0x000e220000001000 */
[----:B------:R-:W-:Y:S02]  /*0b60*/  FADD.FTZ R13, -R11, -RZ ;  /* 0x800000ff0b0d7221 */ /* 0x000fe40000010100 */
[C---:B------:R-:W-:Y:S01]  /*0b70*/  IMAD R0, R10.reuse, -0x800000, R3 ;  /* 0xff8000000a007824 */ /* 0x040fe200078e0203 */
[----:B------:R-:W-:-:S04]  /*0b80*/  IADD3 R10, PT, PT, R10, 0x7f, -R7 ;  /* 0x0000007f0a0a7810 */ /* 0x000fc80007ffe807 */
[----:B------:R-:W-:Y:S01]  /*0b90*/  IADD3 R10, PT, PT, R10, R9, RZ ;  /* 0x000000090a0a7210 */ /* 0x000fe20007ffe0ff */
[----:B0-----:R-:W-:-:S04]  /*0ba0*/  FFMA R15, R12, R13, 1 ;  /* 0x3f8000000c0f7423 */ /* 0x001fc8000000000d */
[----:B------:R-:W-:-:S04]  /*0bb0*/  FFMA R14, R12, R15, R12 ;  /* 0x0000000f0c0e7223 */ /* 0x000fc8000000000c */
[----:B------:R-:W-:-:S04]  /*0bc0*/  FFMA R3, R0, R14, RZ ;  /* 0x0000000e00037223 */ /* 0x000fc800000000ff */
[----:B------:R-:W-:-:S04]  /*0bd0*/  FFMA R12, R13, R3, R0 ;  /* 0x000000030d0c7223 */ /* 0x000fc80000000000 */
[----:B------:R-:W-:-:S04]  /*0be0*/  FFMA R15, R14, R12, R3 ;  /* 0x0000000c0e0f7223 */ /* 0x000fc80000000003 */
[----:B------:R-:W-:-:S04]  /*0bf0*/  FFMA R12, R13, R15, R0 ;  /* 0x0000000f0d0c7223 */ /* 0x000fc80000000000 */
[----:B------:R-:W-:-:S05]  /*0c00*/  FFMA R0, R14, R12, R15 ;  /* 0x0000000c0e007223 */ /* 0x000fca000000000f */
[----:B------:R-:W-:-:S04]  /*0c10*/  SHF.R.U32.HI R3, RZ, 0x17, R0 ;  /* 0x00000017ff037819 */ /* 0x000fc80000011600 */
[----:B------:R-:W-:-:S04]  /*0c20*/  LOP3.LUT R3, R3, 0xff, RZ, 0xc0, !PT ;  /* 0x000000ff03037812 */ /* 0x000fc800078ec0ff */
[----:B------:R-:W-:-:S04]  /*0c30*/  IADD3 R9, PT, PT, R3, R10, RZ ;  /* 0x0000000a03097210 */ /* 0x000fc80007ffe0ff */
[----:B------:R-:W-:-:S04]  /*0c40*/  IADD3 R3, PT, PT, R9, -0x1, RZ ;  /* 0xffffffff09037810 */ /* 0x000fc80007ffe0ff */
[----:B------:R-:W-:-:S13]  /*0c50*/  ISETP.GE.U32.AND P0, PT, R3, 0xfe, PT ;  /* 0x000000fe0300780c */ /* 0x000fda0003f06070 */
[----:B------:R-:W-:Y:S05]  /*0c60*/  @!P0 BRA `(.L_x_14) ;  /* 0x0000000000808947 */ /* 0x000fea0003800000 */
[----:B------:R-:W-:-:S13]  /*0c70*/  ISETP.GT.AND P0, PT, R9, 0xfe, PT ;  /* 0x000000fe0900780c */ /* 0x000fda0003f04270 */
[----:B------:R-:W-:Y:S05]  /*0c80*/  @P0 BRA `(.L_x_15) ;  /* 0x00000000006c0947 */ /* 0x000fea0003800000 */
[----:B------:R-:W-:-:S13]  /*0c90*/  ISETP.GE.AND P0, PT, R9, 0x1, PT ;  /* 0x000000010900780c */ /* 0x000fda0003f06270 */
[----:B------:R-:W-:Y:S05]  /*0ca0*/  @P0 BRA `(.L_x_16) ;  /* 0x0000000000740947 */ /* 0x000fea0003800000 */
[----:B------:R-:W-:Y:S02]  /*0cb0*/  ISETP.GE.AND P0, PT, R9, -0x18, PT ;  /* 0xffffffe80900780c */ /* 0x000fe40003f06270 */
[----:B------:R-:W-:-:S11]  /*0cc0*/  LOP3.LUT R0, R0, 0x80000000, RZ, 0xc0, !PT ;  /* 0x8000000000007812 */ /* 0x000fd600078ec0ff */
[----:B------:R-:W-:Y:S05]  /*0cd0*/  @!P0 BRA `(.L_x_16) ;  /* 0x0000000000688947 */ /* 0x000fea0003800000 */
[CCC-:B------:R-:W-:Y:S01]  /*0ce0*/  FFMA.RZ R3, R14.reuse, R12.reuse, R15.reuse ;  /* 0x0000000c0e037223 */ /* 0x1c0fe2000000c00f */
[CCC-:B------:R-:W-:Y:S01]  /*0cf0*/  FFMA.RM R10, R14.reuse, R12.reuse, R15.reuse ;  /* 0x0000000c0e0a7223 */ /* 0x1c0fe2000000400f */
[C---:B------:R-:W-:Y:S02]  /*0d00*/  ISETP.NE.AND P2, PT, R9.reuse, RZ, PT ;  /* 0x000000ff0900720c */ /* 0x040fe40003f45270 */
[----:B------:R-:W-:Y:S02]  /*0d10*/  ISETP.NE.AND P1, PT, R9, RZ, PT ;  /* 0x000000ff0900720c */ /* 0x000fe40003f25270 */
[----:B------:R-:W-:Y:S01]  /*0d20*/  LOP3.LUT R7, R3, 0x7fffff, RZ, 0xc0, !PT ;  /* 0x007fffff03077812 */ /* 0x000fe200078ec0ff */
[----:B------:R-:W-:Y:S01]  /*0d30*/  FFMA.RP R3, R14, R12, R15 ;  /* 0x0000000c0e037223 */ /* 0x000fe2000000800f */
[----:B------:R-:W-:Y:S02]  /*0d40*/  IADD3 R12, PT, PT, R9, 0x20, RZ ;  /* 0x00000020090c7810 */ /* 0x000fe40007ffe0ff */
[----:B------:R-:W-:-:S02]  /*0d50*/  LOP3.LUT R7, R7, 0x800000, RZ, 0xfc, !PT ;  /* 0x0080000007077812 */ /* 0x000fc400078efcff */
[----:B------:R-:W-:Y:S02]  /*0d60*/  IADD3 R9, PT, PT, -R9, RZ, RZ ;  /* 0x000000ff09097210 */ /* 0x000fe40007ffe1ff */
[----:B------:R-:W-:Y:S02]  /*0d70*/  SHF.L.U32 R12, R7, R12, RZ ;  /* 0x0000000c070c7219 */ /* 0x000fe400000006ff */
[----:B------:R-:W-:Y:S02]  /*0d80*/  FSETP.NEU.FTZ.AND P0, PT, R3, R10, PT ;  /* 0x0000000a0300720b */ /* 0x000fe40003f1d000 */
[----:B------:R-:W-:Y:S02]  /*0d90*/  SEL R10, R9, RZ, P2 ;  /* 0x000000ff090a7207 */ /* 0x000fe40001000000 */
[----:B------:R-:W-:Y:S02]  /*0da0*/  ISETP.NE.AND P1, PT, R12, RZ, P1 ;  /* 0x000000ff0c00720c */ /* 0x000fe40000f25270 */
[----:B------:R-:W-:-:S02]  /*0db0*/  SHF.R.U32.HI R10, RZ, R10, R7 ;  /* 0x0000000aff0a7219 */ /* 0x000fc40000011607 */
[----:B------:R-:W-:Y:S02]  /*0dc0*/  PLOP3.LUT P0, PT, P0, P1, PT, 0xf8, 0x8f ;  /* 0x00000000008f781c */ /* 0x000fe40000703f70 */
[----:B------:R-:W-:Y:S02]  /*0dd0*/  SHF.R.U32.HI R12, RZ, 0x1, R10 ;  /* 0x00000001ff0c7819 */ /* 0x000fe4000001160a */
[----:B------:R-:W-:-:S04]  /*0de0*/  SEL R3, RZ, 0x1, !P0 ;  /* 0x00000001ff037807 */ /* 0x000fc80004000000 */
[----:B------:R-:W-:-:S04]  /*0df0*/  LOP3.LUT R3, R3, 0x1, R12, 0xf8, !PT ;  /* 0x0000000103037812 */ /* 0x000fc800078ef80c */
[----:B------:R-:W-:-:S04]  /*0e00*/  LOP3.LUT R3, R3, R10, RZ, 0xc0, !PT ;  /* 0x0000000a03037212 */ /* 0x000fc800078ec0ff */
[----:B------:R-:W-:-:S04]  /*0e10*/  IADD3 R3, PT, PT, R12, R3, RZ ;  /* 0x000000030c037210 */ /* 0x000fc80007ffe0ff */
[----:B------:R-:W-:Y:S01]  /*0e20*/  LOP3.LUT R0, R3, R0, RZ, 0xfc, !PT ;  /* 0x0000000003007212 */ /* 0x000fe200078efcff */
[----:B------:R-:W-:Y:S06]  /*0e30*/  BRA `(.L_x_16) ;  /* 0x0000000000107947 */ /* 0x000fec0003800000 */
.L_x_15:
[----:B------:R-:W-:-:S04]  /*0e40*/  LOP3.LUT R0, R0, 0x80000000, RZ, 0xc0, !PT ;  /* 0x8000000000007812 */ /* 0x000fc800078ec0ff */
[----:B------:R-:W-:Y:S01]  /*0e50*/  LOP3.LUT R0, R0, 0x7f800000, RZ, 0xfc, !PT ;  /* 0x7f80000000007812 */ /* 0x000fe200078efcff */
[----:B------:R-:W-:Y:S06]  /*0e60*/  BRA `(.L_x_16) ;  /* 0x0000000000047947 */ /* 0x000fec0003800000 */
.L_x_14:
[----:B------:R-:W-:-:S07]  /*0e70*/  LEA R0, R10, R0, 0x17 ;  /* 0x000000000a007211 */ /* 0x000fce00078eb8ff */
.L_x_16:
[----:B------:R-:W-:Y:S05]  /*0e80*/  BSYNC.RECONVERGENT B2 ;  /* 0x0000000000027941 */ /* 0x000fea0003800200 */
.L_x_13:
[----:B------:R-:W-:Y:S05]  /*0e90*/  BRA `(.L_x_17) ;  /* 0x0000000000207947 */ /* 0x000fea0003800000 */
.L_x_12:
[----:B------:R-:W-:-:S04]  /*0ea0*/  LOP3.LUT R0, R10, 0x80000000, R3, 0x48, !PT ;  /* 0x800000000a007812 */ /* 0x000fc800078e4803 */
[----:B------:R-:W-:Y:S01]  /*0eb0*/  LOP3.LUT R0, R0, 0x7f800000, RZ, 0xfc, !PT ;  /* 0x7f80000000007812 */ /* 0x000fe200078efcff */
[----:B------:R-:W-:Y:S06]  /*0ec0*/  BRA `(.L_x_17) ;  /* 0x0000000000147947 */ /* 0x000fec0003800000 */
.L_x_11:
[----:B------:R-:W-:Y:S01]  /*0ed0*/  LOP3.LUT R0, R10, 0x80000000, R3, 0x48, !PT ;  /* 0x800000000a007812 */ /* 0x000fe200078e4803 */
[----:B------:R-:W-:Y:S06]  /*0ee0*/  BRA `(.L_x_17) ;  /* 0x00000000000c7947 */ /* 0x000fec0003800000 */
.L_x_10:
[----:B------:R-:W0:Y:S01]  /*0ef0*/  MUFU.RSQ R0, -QNAN ;  /* 0xffc0000000007908 */ /* 0x000e220000001400 */
[----:B------:R-:W-:Y:S05]  /*0f00*/  BRA `(.L_x_17) ;  /* 0x0000000000047947 */ /* 0x000fea0003800000 */
.L_x_9:
[----:B------:R-:W-:-:S07]  /*0f10*/  FADD.FTZ R0, R3, R0 ;  /* 0x0000000003007221 */ /* 0x000fce0000010000 */
.L_x_17:
[----:B------:R-:W-:Y:S05]  /*0f20*/  BSYNC.RECONVERGENT B1 ;  /* 0x0000000000017941 */ /* 0x000fea0003800200 */
.L_x_7:
[----:B------:R-:W-:-:S04]  /*0f30*/  HFMA2 R9, -RZ, RZ, 0, 0 ;  /* 0x00000000ff097431 */ /* 0x000fc800000001ff */
[----:B0-----:R-:W-:Y:S05]  /*0f40*/  RET.REL.NODEC R8 `(_Z6kernelPh) ;  /* 0xfffffff0082c7950 */ /* 0x001fea0003c3ffff */
.L_x_18:
[----:B------:R-:W-:-:S00]  /*0f50*/  BRA `(.L_x_18) ;  /* 0xfffffffc00fc7947 */ /* 0x000fc0000383ffff */
[----:B------:R-:W-:-:S00]  /*0f60*/  NOP ;  /* 0x0000000000007918 */ /* 0x000fc00000000000 */
        /* <DEDUP_REMOVED lines=9> */
.L_x_19:


//--------------------- .nv.shared.reserved.0     --------------------------
	.section	.nv.shared.reserved.0,"aw",@nobits
	.weak		__nv_reservedSMEM_offset_0_alias
	.size		__nv_reservedSMEM_offset_0_alias, 0, 64
	.other		__nv_reservedSMEM_offset_0_alias,@"STO_CUDA_RESERVED_SHARED STV_DEFAULT"
__nv_reservedSMEM_offset_0_alias:
	.zero		0
	.zero		64


//--------------------- .nv.constant0._Z6kernelPh --------------------------
	.section	.nv.constant0._Z6kernelPh,"a",@progbits
	.sectionflags	@""
	.align	4
.nv.constant0._Z6kernelPh:
	.zero		904


//--------------------- SYMBOLS --------------------------

	.type		.nv.reservedSmem.offset0,@object
	.size		.nv.reservedSmem.offset0,0x4
